//
// Generated by NVIDIA NVVM Compiler
//
// Compiler Build ID: CL-36424714
// Cuda compilation tools, release 13.0, V13.0.88
// Based on NVVM 20.0.0
//

.version 9.0
.target sm_100
.address_size 64

	// .globl	_Z22fast_cos_stress_kernelPfi

.visible .entry _Z22fast_cos_stress_kernelPfi(
	.param .u64 .ptr .align 1 _Z22fast_cos_stress_kernelPfi_param_0,
	.param .u32 _Z22fast_cos_stress_kernelPfi_param_1
)
{
	.reg .pred 	%p<3>;
	.reg .b32 	%r<10>;
	.reg .b32 	%f<99>;
	.reg .b64 	%rd<5>;

	ld.param.u64 	%rd1, [_Z22fast_cos_stress_kernelPfi_param_0];
	ld.param.u32 	%r4, [_Z22fast_cos_stress_kernelPfi_param_1];
	mov.u32 	%r5, %ctaid.x;
	mov.u32 	%r6, %ntid.x;
	mov.u32 	%r7, %tid.x;
	mad.lo.s32 	%r1, %r5, %r6, %r7;
	setp.ge.s32 	%p1, %r1, %r4;
	@%p1 bra 	$L__BB0_4;
	cvt.rn.f32.s32 	%f25, %r1;
	mul.f32 	%f26, %f25, 0f38D1B717;
	add.f32 	%f98, %f26, 0f00000000;
	add.f32 	%f97, %f26, 0f3DCCCCCD;
	add.f32 	%f96, %f26, 0f3E4CCCCD;
	add.f32 	%f95, %f26, 0f3E99999A;
	add.f32 	%f94, %f26, 0f3ECCCCCD;
	add.f32 	%f93, %f26, 0f3F000000;
	add.f32 	%f92, %f26, 0f3F19999A;
	add.f32 	%f91, %f26, 0f3F333333;
	mov.b32 	%r9, 0;
$L__BB0_2:
	cos.approx.f32 	%f27, %f98;
	cos.approx.f32 	%f28, %f97;
	cos.approx.f32 	%f29, %f96;
	cos.approx.f32 	%f30, %f95;
	cos.approx.f32 	%f31, %f94;
	cos.approx.f32 	%f32, %f93;
	cos.approx.f32 	%f33, %f92;
	cos.approx.f32 	%f34, %f91;
	cos.approx.f32 	%f35, %f27;
	cos.approx.f32 	%f36, %f28;
	cos.approx.f32 	%f37, %f29;
	cos.approx.f32 	%f38, %f30;
	cos.approx.f32 	%f39, %f31;
	cos.approx.f32 	%f40, %f32;
	cos.approx.f32 	%f41, %f33;
	cos.approx.f32 	%f42, %f34;
	cos.approx.f32 	%f43, %f35;
	cos.approx.f32 	%f44, %f36;
	cos.approx.f32 	%f45, %f37;
	cos.approx.f32 	%f46, %f38;
	cos.approx.f32 	%f47, %f39;
	cos.approx.f32 	%f48, %f40;
	cos.approx.f32 	%f49, %f41;
	cos.approx.f32 	%f50, %f42;
	cos.approx.f32 	%f51, %f43;
	cos.approx.f32 	%f52, %f44;
	cos.approx.f32 	%f53, %f45;
	cos.approx.f32 	%f54, %f46;
	cos.approx.f32 	%f55, %f47;
	cos.approx.f32 	%f56, %f48;
	cos.approx.f32 	%f57, %f49;
	cos.approx.f32 	%f58, %f50;
	cos.approx.f32 	%f59, %f51;
	cos.approx.f32 	%f60, %f52;
	cos.approx.f32 	%f61, %f53;
	cos.approx.f32 	%f62, %f54;
	cos.approx.f32 	%f63, %f55;
	cos.approx.f32 	%f64, %f56;
	cos.approx.f32 	%f65, %f57;
	cos.approx.f32 	%f66, %f58;
	cos.approx.f32 	%f67, %f59;
	cos.approx.f32 	%f68, %f60;
	cos.approx.f32 	%f69, %f61;
	cos.approx.f32 	%f70, %f62;
	cos.approx.f32 	%f71, %f63;
	cos.approx.f32 	%f72, %f64;
	cos.approx.f32 	%f73, %f65;
	cos.approx.f32 	%f74, %f66;
	cos.approx.f32 	%f75, %f67;
	cos.approx.f32 	%f76, %f68;
	cos.approx.f32 	%f77, %f69;
	cos.approx.f32 	%f78, %f70;
	cos.approx.f32 	%f79, %f71;
	cos.approx.f32 	%f80, %f72;
	cos.approx.f32 	%f81, %f73;
	cos.approx.f32 	%f82, %f74;
	cos.approx.f32 	%f98, %f75;
	cos.approx.f32 	%f97, %f76;
	cos.approx.f32 	%f96, %f77;
	cos.approx.f32 	%f95, %f78;
	cos.approx.f32 	%f94, %f79;
	cos.approx.f32 	%f93, %f80;
	cos.approx.f32 	%f92, %f81;
	cos.approx.f32 	%f91, %f82;
	add.s32 	%r9, %r9, 8;
	setp.ne.s32 	%p2, %r9, 1000;
	@%p2 bra 	$L__BB0_2;
	add.f32 	%f83, %f98, 0f00000000;
	add.f32 	%f84, %f83, %f97;
	add.f32 	%f85, %f84, %f96;
	add.f32 	%f86, %f85, %f95;
	add.f32 	%f87, %f86, %f94;
	add.f32 	%f88, %f87, %f93;
	add.f32 	%f89, %f88, %f92;
	add.f32 	%f90, %f89, %f91;
	cvta.to.global.u64 	%rd2, %rd1;
	mul.wide.s32 	%rd3, %r1, 4;
	add.s64 	%rd4, %rd2, %rd3;
	st.global.f32 	[%rd4], %f90;
$L__BB0_4:
	ret;

}


// ===== COMPILED SASS (sm_100) =====

	.target	sm_100

	.elftype	@"ET_EXEC"


//--------------------- .note.nv.tkinfo           --------------------------
	.section	.note.nv.tkinfo,"",@"SHT_NOTE"
	.sectionflags	@"SHF_NOTE_NV_TKINFO"
	.tkinfo
        /*0018*/ 	.word	0x00000002
        /*0030*/ 	.string	""
        /*0030*/ 	.string	"ptxas"
        /*0030*/ 	.string	"Cuda compilation tools, release 13.0, V13.0.88"
        /*0030*/ 	.string	"Build cuda_13.0.r13.0/compiler.36424714_0"
        /*0030*/ 	.string	"-arch sm_100 -m 64 "



//--------------------- .note.nv.cuinfo           --------------------------
	.section	.note.nv.cuinfo,"",@"SHT_NOTE"
	.sectionflags	@"SHF_NOTE_NV_CUINFO"
        /*0018*/ 	.short	0x0002
        /*001a*/ 	.short	0x0064
        /*001c*/ 	.short	0x0082
	.zero		2


//--------------------- .nv.info                  --------------------------
	.section	.nv.info,"",@"SHT_CUDA_INFO"
	.align	4


	//----- nvinfo : EIATTR_REGCOUNT
	.align		4
        /*0000*/ 	.byte	0x04, 0x2f
        /*0002*/ 	.short	(.L_1 - .L_0)
	.align		4
.L_0:
        /*0004*/ 	.word	index@(_Z22fast_cos_stress_kernelPfi)
        /*0008*/ 	.word	0x00000010


	//----- nvinfo : EIATTR_FRAME_SIZE
	.align		4
.L_1:
        /*000c*/ 	.byte	0x04, 0x11
        /*000e*/ 	.short	(.L_3 - .L_2)
	.align		4
.L_2:
        /*0010*/ 	.word	index@(_Z22fast_cos_stress_kernelPfi)
        /*0014*/ 	.word	0x00000000


	//----- nvinfo : EIATTR_MIN_STACK_SIZE
	.align		4
.L_3:
        /*0018*/ 	.byte	0x04, 0x12
        /*001a*/ 	.short	(.L_5 - .L_4)
	.align		4
.L_4:
        /*001c*/ 	.word	index@(_Z22fast_cos_stress_kernelPfi)
        /*0020*/ 	.word	0x00000000
.L_5:


//--------------------- .nv.compat                --------------------------
	.section	.nv.compat,"",@"SHT_CUDA_COMPAT_INFO"
	.align	4
        /*0000*/ 	.byte	0x02, 0x09, 0x00, 0x00, 0x02, 0x02, 0x01, 0x00, 0x02, 0x05, 0x05, 0x00, 0x03, 0x07, 0x01, 0x01
        /*0010*/ 	.byte	0x02, 0x03, 0x00, 0x00, 0x02, 0x06, 0x01, 0x00, 0x04, 0x0b, 0x08, 0x00, 0x09, 0x00, 0x00, 0x00
        /*0020*/ 	.byte	0x00, 0x00, 0x00, 0x00


//--------------------- .nv.info._Z22fast_cos_stress_kernelPfi --------------------------
	.section	.nv.info._Z22fast_cos_stress_kernelPfi,"",@"SHT_CUDA_INFO"
	.sectionflags	@""
	.align	4


	//----- nvinfo : EIATTR_CUDA_API_VERSION
	.align		4
        /*0000*/ 	.byte	0x04, 0x37
        /*0002*/ 	.short	(.L_7 - .L_6)
.L_6:
        /*0004*/ 	.word	0x00000082


	//----- nvinfo : EIATTR_KPARAM_INFO
	.align		4
.L_7:
        /*0008*/ 	.byte	0x04, 0x17
        /*000a*/ 	.short	(.L_9 - .L_8)
.L_8:
        /*000c*/ 	.word	0x00000000
        /*0010*/ 	.short	0x0001
        /*0012*/ 	.short	0x0008
        /*0014*/ 	.byte	0x00, 0xf0, 0x11, 0x00


	//----- nvinfo : EIATTR_KPARAM_INFO
	.align		4
.L_9:
        /*0018*/ 	.byte	0x04, 0x17
        /*001a*/ 	.short	(.L_11 - .L_10)
.L_10:
        /*001c*/ 	.word	0x00000000
        /*0020*/ 	.short	0x0000
        /*0022*/ 	.short	0x0000
        /*0024*/ 	.byte	0x00, 0xf5, 0x21, 0x00


	//----- nvinfo : EIATTR_SPARSE_MMA_MASK
	.align		4
.L_11:
        /*0028*/ 	.byte	0x03, 0x50
        /*002a*/ 	.short	0x0000


	//----- nvinfo : EIATTR_MAXREG_COUNT
	.align		4
        /*002c*/ 	.byte	0x03, 0x1b
        /*002e*/ 	.short	0x00ff


	//----- nvinfo : EIATTR_MERCURY_ISA_VERSION
	.align		4
        /*0030*/ 	.byte	0x03, 0x5f
        /*0032*/ 	.short	0x0101


	//----- nvinfo : EIATTR_VRC_CTA_INIT_COUNT
	.align		4
        /*0034*/ 	.byte	0x02, 0x4a
	.zero		1
	.zero		1


	//----- nvinfo : EIATTR_EXIT_INSTR_OFFSETS
	.align		4
        /*0038*/ 	.byte	0x04, 0x1c
        /*003a*/ 	.short	(.L_13 - .L_12)


	//   ....[0]....
.L_12:
        /*003c*/ 	.word	0x00000070


	//   ....[1]....
        /*0040*/ 	.word	0x00002a20


	//----- nvinfo : EIATTR_CBANK_PARAM_SIZE
	.align		4
.L_13:
        /*0044*/ 	.byte	0x03, 0x19
        /*0046*/ 	.short	0x000c


	//----- nvinfo : EIATTR_PARAM_CBANK
	.align		4
        /*0048*/ 	.byte	0x04, 0x0a
        /*004a*/ 	.short	(.L_15 - .L_14)
	.align		4
.L_14:
        /*004c*/ 	.word	index@(.nv.constant0._Z22fast_cos_stress_kernelPfi)
        /*0050*/ 	.short	0x0380
        /*0052*/ 	.short	0x000c


	//----- nvinfo : EIATTR_SW_WAR
	.align		4
.L_15:
        /*0054*/ 	.byte	0x04, 0x36
        /*0056*/ 	.short	(.L_17 - .L_16)
.L_16:
        /*0058*/ 	.word	0x00000008
.L_17:


//--------------------- .nv.callgraph             --------------------------
	.section	.nv.callgraph,"",@"SHT_CUDA_CALLGRAPH"
	.align	4
	.sectionentsize	8
	.align		4
        /*0000*/ 	.word	0x00000000
	.align		4
        /*0004*/ 	.word	0xffffffff
	.align		4
        /*0008*/ 	.word	0x00000000
	.align		4
        /*000c*/ 	.word	0xfffffffe
	.align		4
        /*0010*/ 	.word	0x00000000
	.align		4
        /*0014*/ 	.word	0xfffffffd
	.align		4
        /*0018*/ 	.word	0x00000000
	.align		4
        /*001c*/ 	.word	0xfffffffc


//--------------------- .text._Z22fast_cos_stress_kernelPfi --------------------------
	.section	.text._Z22fast_cos_stress_kernelPfi,"ax",@progbits
	.align	128
        .global         _Z22fast_cos_stress_kernelPfi
        .type           _Z22fast_cos_stress_kernelPfi,@function
        .size           _Z22fast_cos_stress_kernelPfi,(.L_x_2 - _Z22fast_cos_stress_kernelPfi)
        .other          _Z22fast_cos_stress_kernelPfi,@"STO_CUDA_ENTRY STV_DEFAULT"
_Z22fast_cos_stress_kernelPfi:
.text._Z22fast_cos_stress_kernelPfi:
[----:B------:R-:W-:Y:S01]  /*0000*/  LDC R1, c[0x0][0x37c] ;  /* 0x0000df00ff017b82 */ /* 0x000fe20000000800 */
[----:B------:R-:W0:Y:S07]  /*0010*/  S2R R3, SR_TID.X ;  /* 0x0000000000037919 */ /* 0x000e2e0000002100 */
[----:B------:R-:W0:Y:S01]  /*0020*/  S2UR UR4, SR_CTAID.X ;  /* 0x00000000000479c3 */ /* 0x000e220000002500 */
[----:B------:R-:W1:Y:S07]  /*0030*/  LDCU UR5, c[0x0][0x388] ;  /* 0x00007100ff0577ac */ /* 0x000e6e0008000800 */
[----:B------:R-:W0:Y:S02]  /*0040*/  LDC R0, c[0x0][0x360] ;  /* 0x0000d800ff007b82 */ /* 0x000e240000000800 */
[----:B0-----:R-:W-:-:S05]  /*0050*/  IMAD R0, R0, UR4, R3 ;  /* 0x0000000400007c24 */ /* 0x001fca000f8e0203 */
[----:B-1----:R-:W-:-:S13]  /*0060*/  ISETP.GE.AND P0, PT, R0, UR5, PT ;  /* 0x0000000500007c0c */ /* 0x002fda000bf06270 */
[----:B------:R-:W-:Y:S05]  /*0070*/  @P0 EXIT ;  /* 0x000000000000094d */ /* 0x000fea0003800000 */
[----:B------:R-:W-:Y:S01]  /*0080*/  HFMA2 R3, -RZ, RZ, 0.60205078125, -0.443115234375 ;  /* 0x38d1b717ff037431 */ /* 0x000fe200000001ff */
[----:B------:R-:W-:Y:S01]  /*0090*/  I2FP.F32.S32 R2, R0 ;  /* 0x0000000000027245 */ /* 0x000fe20000201400 */
[----:B------:R-:W0:Y:S01]  /*00a0*/  LDCU.64 UR6, c[0x0][0x358] ;  /* 0x00006b00ff0677ac */ /* 0x000e220008000a00 */
[----:B------:R-:W-:-:S03]  /*00b0*/  UMOV UR4, URZ ;  /* 0x000000ff00047c82 */ /* 0x000fc60008000000 */
[CC--:B------:R-:W-:Y:S01]  /*00c0*/  FFMA R9, R2.reuse, R3.reuse, 0.10000000149011611938 ;  /* 0x3dcccccd02097423 */ /* 0x0c0fe20000000003 */
[CC--:B------:R-:W-:Y:S01]  /*00d0*/  FFMA R10, R2.reuse, R3.reuse, 0.20000000298023223877 ;  /* 0x3e4ccccd020a7423 */ /* 0x0c0fe20000000003 */
[CC--:B------:R-:W-:Y:S01]  /*00e0*/  FFMA R8, R2.reuse, R3.reuse, 0.30000001192092895508 ;  /* 0x3e99999a02087423 */ /* 0x0c0fe20000000003 */
[CC--:B------:R-:W-:Y:S01]  /*00f0*/  FFMA R7, R2.reuse, R3.reuse, 0.40000000596046447754 ;  /* 0x3ecccccd02077423 */ /* 0x0c0fe20000000003 */
[CC--:B------:R-:W-:Y:S01]  /*0100*/  FFMA R6, R2.reuse, R3.reuse, 0.5 ;  /* 0x3f00000002067423 */ /* 0x0c0fe20000000003 */
[CC--:B------:R-:W-:Y:S01]  /*0110*/  FFMA R5, R2.reuse, R3.reuse, 0.60000002384185791016 ;  /* 0x3f19999a02057423 */ /* 0x0c0fe20000000003 */
[C---:B------:R-:W-:Y:S01]  /*0120*/  FFMA R4, R2.reuse, R3, 0.69999998807907104492 ;  /* 0x3f33333302047423 */ /* 0x040fe20000000003 */
[----:B------:R-:W-:-:S07]  /*0130*/  FFMA R2, R2, 9.9999997473787516356e-05, RZ ;  /* 0x38d1b71702027823 */ /* 0x000fce00000000ff */
.L_x_0:
[----:B---3--:R-:W-:Y:S01]  /*0140*/  FMUL.RZ R3, R9, 0.15915493667125701904 ;  /* 0x3e22f98309037820 */ /* 0x008fe2000040c000 */
[----:B------:R-:W-:Y:S01]  /*0150*/  FMUL.RZ R2, R2, 0.15915493667125701904 ;  /* 0x3e22f98302027820 */ /* 0x000fe2000040c000 */
[----:B------:R-:W-:Y:S01]  /*0160*/  FMUL.RZ R9, R10, 0.15915493667125701904 ;  /* 0x3e22f9830a097820 */ /* 0x000fe2000040c000 */
[----:B------:R-:W-:Y:S01]  /*0170*/  FMUL.RZ R8, R8, 0.15915493667125701904 ;  /* 0x3e22f98308087820 */ /* 0x000fe2000040c000 */
[----:B0-----:R-:W-:Y:S01]  /*0180*/  FMUL.RZ R7, R7, 0.15915493667125701904 ;  /* 0x3e22f98307077820 */ /* 0x001fe2000040c000 */
[----:B------:R-:W-:Y:S01]  /*0190*/  FMUL.RZ R5, R5, 0.15915493667125701904 ;  /* 0x3e22f98305057820 */ /* 0x000fe2000040c000 */
[----:B------:R-:W-:Y:S01]  /*01a0*/  FMUL.RZ R4, R4, 0.15915493667125701904 ;  /* 0x3e22f98304047820 */ /* 0x000fe2000040c000 */
[----:B------:R-:W1:Y:S01]  /*01b0*/  MUFU.COS R2, R2 ;  /* 0x0000000200027308 */ /* 0x000e620000000000 */
[----:B------:R-:W-:Y:S01]  /*01c0*/  FMUL.RZ R6, R6, 0.15915493667125701904 ;  /* 0x3e22f98306067820 */ /* 0x000fe2000040c000 */
[----:B------:R-:W-:-:S04]  /*01d0*/  UIADD3 UR4, UPT, UPT, UR4, 0x28, URZ ;  /* 0x0000002804047890 */ /* 0x000fc8000fffe0ff */
[----:B------:R-:W-:Y:S02]  /*01e0*/  UISETP.NE.AND UP0, UPT, UR4, 0x3e8, UPT ;  /* 0x000003e80400788c */ /* 0x000fe4000bf05270 */
[----:B------:R-:W2:Y:S08]  /*01f0*/  MUFU.COS R9, R9 ;  /* 0x0000000900097308 */ /* 0x000eb00000000000 */
[----:B------:R-:W3:Y:S01]  /*0200*/  MUFU.COS R8, R8 ;  /* 0x0000000800087308 */ /* 0x000ee20000000000 */
[----:B-1----:R-:W-:-:S07]  /*0210*/  FMUL.RZ R2, R2, 0.15915493667125701904 ;  /* 0x3e22f98302027820 */ /* 0x002fce000040c000 */
[----:B------:R-:W1:Y:S01]  /*0220*/  MUFU.COS R7, R7 ;  /* 0x0000000700077308 */ /* 0x000e620000000000 */
[----:B--2---:R-:W-:-:S07]  /*0230*/  FMUL.RZ R9, R9, 0.15915493667125701904 ;  /* 0x3e22f98309097820 */ /* 0x004fce000040c000 */
[----:B------:R-:W2:Y:S01]  /*0240*/  MUFU.COS R3, R3 ;  /* 0x0000000300037308 */ /* 0x000ea20000000000 */
[----:B---3--:R-:W-:-:S07]  /*0250*/  FMUL.RZ R8, R8, 0.15915493667125701904 ;  /* 0x3e22f98308087820 */ /* 0x008fce000040c000 */
        /* <DEDUP_REMOVED lines=492> */
[----:B------:R-:W-:Y:S01]  /*2120*/  MUFU.COS R7, R7 ;  /* 0x0000000700077308 */ /* 0x000fe20000000000 */
[----:B-1----:R-:W-:-:S07]  /*2130*/  FMUL.RZ R4, R9, 0.15915493667125701904 ;  /* 0x3e22f98309047820 */ /* 0x002fce000040c000 */
[----:B------:R-:W1:Y:S01]  /*2140*/  MUFU.COS R3, R3 ;  /* 0x0000000300037308 */ /* 0x000e620000000000 */
[----:B--2---:R-:W-:-:S07]  /*2150*/  FMUL.RZ R5, R8, 0.15915493667125701904 ;  /* 0x3e22f98308057820 */ /* 0x004fce000040c000 */
[----:B------:R-:W2:Y:S08]  /*2160*/  MUFU.COS R11, R11 ;  /* 0x0000000b000b7308 */ /* 0x000eb00000000000 */
[----:B------:R-:W3:Y:S01]  /*2170*/  MUFU.COS R12, R12 ;  /* 0x0000000c000c7308 */ /* 0x000ee20000000000 */
[----:B-1----:R-:W-:-:S07]  /*2180*/  FMUL.RZ R3, R3, 0.15915493667125701904 ;  /* 0x3e22f98303037820 */ /* 0x002fce000040c000 */
[----:B------:R1:W4:Y:S01]  /*2190*/  MUFU.COS R10, R6 ;  /* 0x00000006000a7308 */ /* 0x0003220000000000 */
[----:B--2---:R-:W-:-:S07]  /*21a0*/  FMUL.RZ R8, R11, 0.15915493667125701904 ;  /* 0x3e22f9830b087820 */ /* 0x004fce000040c000 */
[----:B------:R-:W2:Y:S01]  /*21b0*/  MUFU.COS R2, R2 ;  /* 0x0000000200027308 */ /* 0x000ea20000000000 */
[----:B-1----:R-:W-:Y:S01]  /*21c0*/  FMUL.RZ R6, R7, 0.15915493667125701904 ;  /* 0x3e22f98307067820 */ /* 0x002fe2000040c000 */
[----:B---3--:R-:W-:-:S06]  /*21d0*/  FMUL.RZ R9, R12, 0.15915493667125701904 ;  /* 0x3e22f9830c097820 */ /* 0x008fcc000040c000 */
[----:B------:R-:W1:Y:S01]  /*21e0*/  MUFU.COS R4, R4 ;  /* 0x0000000400047308 */ /* 0x000e620000000000 */
[----:B----4-:R-:W-:-:S07]  /*21f0*/  FMUL.RZ R7, R10, 0.15915493667125701904 ;  /* 0x3e22f9830a077820 */ /* 0x010fce000040c000 */
[----:B------:R-:W3:Y:S01]  /*2200*/  MUFU.COS R5, R5 ;  /* 0x0000000500057308 */ /* 0x000ee20000000000 */
[----:B--2---:R-:W-:-:S07]  /*2210*/  FMUL.RZ R2, R2, 0.15915493667125701904 ;  /* 0x3e22f98302027820 */ /* 0x004fce000040c000 */
[----:B------:R-:W2:Y:S01]  /*2220*/  MUFU.COS R6, R6 ;  /* 0x0000000600067308 */ /* 0x000ea20000000000 */
[----:B-1----:R-:W-:-:S07]  /*2230*/  FMUL.RZ R4, R4, 0.15915493667125701904 ;  /* 0x3e22f98304047820 */ /* 0x002fce000040c000 */
[----:B------:R-:W1:Y:S01]  /*2240*/  MUFU.COS R3, R3 ;  /* 0x0000000300037308 */ /* 0x000e620000000000 */
[----:B---3--:R-:W-:-:S07]  /*2250*/  FMUL.RZ R5, R5, 0.15915493667125701904 ;  /* 0x3e22f98305057820 */ /* 0x008fce000040c000 */
        /* <DEDUP_REMOVED lines=96> */
[----:B------:R2:W3:Y:S08]  /*2860*/  MUFU.COS R11, R7 ;  /* 0x00000007000b7308 */ /* 0x0004f00000000000 */
[----:B------:R-:W4:Y:S01]  /*2870*/  MUFU.COS R12, R12 ;  /* 0x0000000c000c7308 */ /* 0x000f220000000000 */
[----:B--2---:R-:W-:Y:S01]  /*2880*/  FMUL.RZ R7, R6, 0.15915493667125701904 ;  /* 0x3e22f98306077820 */ /* 0x004fe2000040c000 */
[----:B-1----:R-:W-:-:S06]  /*2890*/  FMUL.RZ R3, R3, 0.15915493667125701904 ;  /* 0x3e22f98303037820 */ /* 0x002fcc000040c000 */
[----:B------:R-:W1:Y:S01]  /*28a0*/  MUFU.COS R13, R13 ;  /* 0x0000000d000d7308 */ /* 0x000e620000000000 */
[----:B---3--:R-:W-:-:S07]  /*28b0*/  FMUL.RZ R11, R11, 0.15915493667125701904 ;  /* 0x3e22f9830b0b7820 */ /* 0x008fce000040c000 */
[----:B------:R-:W2:Y:S01]  /*28c0*/  MUFU.COS R2, R2 ;  /* 0x0000000200027308 */ /* 0x000ea20000000000 */
[----:B----4-:R-:W-:-:S07]  /*28d0*/  FMUL.RZ R12, R12, 0.15915493667125701904 ;  /* 0x3e22f9830c0c7820 */ /* 0x010fce000040c000 */
[----:B------:R3:W4:Y:S01]  /*28e0*/  MUFU.COS R9, R3 ;  /* 0x0000000300097308 */ /* 0x0007220000000000 */
[----:B-1----:R-:W-:-:S07]  /*28f0*/  FMUL.RZ R13, R13, 0.15915493667125701904 ;  /* 0x3e22f9830d0d7820 */ /* 0x002fce000040c000 */
[----:B------:R-:W1:Y:S08]  /*2900*/  MUFU.COS R10, R10 ;  /* 0x0000000a000a7308 */ /* 0x000e700000000000 */
[----:B------:R-:W5:Y:S08]  /*2910*/  MUFU.COS R8, R8 ;  /* 0x0000000800087308 */ /* 0x000f700000000000 */
[----:B------:R-:W0:Y:S08]  /*2920*/  MUFU.COS R7, R7 ;  /* 0x0000000700077308 */ /* 0x000e300000000000 */
[----:B------:R3:W0:Y:S08]  /*2930*/  MUFU.COS R6, R11 ;  /* 0x0000000b00067308 */ /* 0x0006300000000000 */
[----:B------:R3:W0:Y:S08]  /*2940*/  MUFU.COS R5, R12 ;  /* 0x0000000c00057308 */ /* 0x0006300000000000 */
[----:B------:R3:W0:Y:S01]  /*2950*/  MUFU.COS R4, R13 ;  /* 0x0000000d00047308 */ /* 0x0006220000000000 */
[----:B-12-45:R-:W-:Y:S05]  /*2960*/  BRA.U UP0, `(.L_x_0) ;  /* 0xffffffd500f47547 */ /* 0x036fea000b83ffff */
[----:B---3--:R-:W-:Y:S02]  /*2970*/  FADD R12, RZ, R2 ;  /* 0x00000002ff0c7221 */ /* 0x008fe40000000000 */
[----:B------:R-:W1:Y:S02]  /*2980*/  LDC.64 R2, c[0x0][0x380] ;  /* 0x0000e000ff027b82 */ /* 0x000e640000000a00 */
[----:B------:R-:W-:-:S04]  /*2990*/  FADD R9, R9, R12 ;  /* 0x0000000c09097221 */ /* 0x000fc80000000000 */
[----:B------:R-:W-:-:S04]  /*29a0*/  FADD R9, R10, R9 ;  /* 0x000000090a097221 */ /* 0x000fc80000000000 */
[----:B------:R-:W-:-:S04]  /*29b0*/  FADD R8, R8, R9 ;  /* 0x0000000908087221 */ /* 0x000fc80000000000 */
[----:B0-----:R-:W-:-:S04]  /*29c0*/  FADD R7, R7, R8 ;  /* 0x0000000807077221 */ /* 0x001fc80000000000 */
[----:B------:R-:W-:-:S04]  /*29d0*/  FADD R6, R6, R7 ;  /* 0x0000000706067221 */ /* 0x000fc80000000000 */
[----:B------:R-:W-:Y:S01]  /*29e0*/  FADD R5, R5, R6 ;  /* 0x0000000605057221 */ /* 0x000fe20000000000 */
[----:B-1----:R-:W-:-:S04]  /*29f0*/  IMAD.WIDE R2, R0, 0x4, R2 ;  /* 0x0000000400027825 */ /* 0x002fc800078e0202 */
[----:B------:R-:W-:-:S05]  /*2a00*/  FADD R5, R4, R5 ;  /* 0x0000000504057221 */ /* 0x000fca0000000000 */
[----:B------:R-:W-:Y:S01]  /*2a10*/  STG.E desc[UR6][R2.64], R5 ;  /* 0x0000000502007986 */ /* 0x000fe2000c101906 */
[----:B------:R-:W-:Y:S05]  /*2a20*/  EXIT ;  /* 0x000000000000794d */ /* 0x000fea0003800000 */
.L_x_1:
[----:B------:R-:W-:-:S00]  /*2a30*/  BRA `(.L_x_1) ;  /* 0xfffffffc00fc7947 */ /* 0x000fc0000383ffff */
[----:B------:R-:W-:-:S00]  /*2a40*/  NOP ;  /* 0x0000000000007918 */ /* 0x000fc00000000000 */
        /* <DEDUP_REMOVED lines=11> */
.L_x_2:


//--------------------- .nv.shared.reserved.0     --------------------------
	.section	.nv.shared.reserved.0,"aw",@nobits
	.weak		__nv_reservedSMEM_offset_0_alias
	.size		__nv_reservedSMEM_offset_0_alias, 0, 64
	.other		__nv_reservedSMEM_offset_0_alias,@"STO_CUDA_RESERVED_SHARED STV_DEFAULT"
__nv_reservedSMEM_offset_0_alias:
	.zero		0
	.zero		64


//--------------------- .nv.constant0._Z22fast_cos_stress_kernelPfi --------------------------
	.section	.nv.constant0._Z22fast_cos_stress_kernelPfi,"a",@progbits
	.sectionflags	@""
	.align	4
.nv.constant0._Z22fast_cos_stress_kernelPfi:
	.zero		908


//--------------------- SYMBOLS --------------------------

	.type		.nv.reservedSmem.offset0,@object
	.size		.nv.reservedSmem.offset0,0x4
